//
// Generated by NVIDIA NVVM Compiler
//
// Compiler Build ID: CL-36424714
// Cuda compilation tools, release 13.0, V13.0.88
// Based on NVVM 20.0.0
//

.version 9.0
.target sm_100
.address_size 64

	// .globl	_Z16matrixAdd2KernelPfS_S_ii

.visible .entry _Z16matrixAdd2KernelPfS_S_ii(
	.param .u64 .ptr .align 1 _Z16matrixAdd2KernelPfS_S_ii_param_0,
	.param .u64 .ptr .align 1 _Z16matrixAdd2KernelPfS_S_ii_param_1,
	.param .u64 .ptr .align 1 _Z16matrixAdd2KernelPfS_S_ii_param_2,
	.param .u32 _Z16matrixAdd2KernelPfS_S_ii_param_3,
	.param .u32 _Z16matrixAdd2KernelPfS_S_ii_param_4
)
{
	.reg .pred 	%p<4>;
	.reg .b32 	%r<12>;
	.reg .b32 	%f<4>;
	.reg .b64 	%rd<11>;

	ld.param.u64 	%rd1, [_Z16matrixAdd2KernelPfS_S_ii_param_0];
	ld.param.u64 	%rd2, [_Z16matrixAdd2KernelPfS_S_ii_param_1];
	ld.param.u64 	%rd3, [_Z16matrixAdd2KernelPfS_S_ii_param_2];
	ld.param.u32 	%r4, [_Z16matrixAdd2KernelPfS_S_ii_param_3];
	ld.param.u32 	%r3, [_Z16matrixAdd2KernelPfS_S_ii_param_4];
	mov.u32 	%r5, %ctaid.y;
	mov.u32 	%r6, %ntid.y;
	mov.u32 	%r7, %tid.y;
	mad.lo.s32 	%r1, %r5, %r6, %r7;
	mov.u32 	%r8, %ctaid.x;
	mov.u32 	%r9, %ntid.x;
	mov.u32 	%r10, %tid.x;
	mad.lo.s32 	%r2, %r8, %r9, %r10;
	setp.ge.s32 	%p1, %r1, %r4;
	setp.ge.s32 	%p2, %r2, %r3;
	or.pred  	%p3, %p1, %p2;
	@%p3 bra 	$L__BB0_2;
	cvta.to.global.u64 	%rd4, %rd1;
	cvta.to.global.u64 	%rd5, %rd2;
	cvta.to.global.u64 	%rd6, %rd3;
	mad.lo.s32 	%r11, %r3, %r1, %r2;
	mul.wide.s32 	%rd7, %r11, 4;
	add.s64 	%rd8, %rd4, %rd7;
	ld.global.f32 	%f1, [%rd8];
	add.s64 	%rd9, %rd5, %rd7;
	ld.global.f32 	%f2, [%rd9];
	add.f32 	%f3, %f1, %f2;
	add.s64 	%rd10, %rd6, %rd7;
	st.global.f32 	[%rd10], %f3;
$L__BB0_2:
	ret;

}
	// .globl	_Z11matrixAdd10PiS_S_i
.visible .entry _Z11matrixAdd10PiS_S_i(
	.param .u64 .ptr .align 1 _Z11matrixAdd10PiS_S_i_param_0,
	.param .u64 .ptr .align 1 _Z11matrixAdd10PiS_S_i_param_1,
	.param .u64 .ptr .align 1 _Z11matrixAdd10PiS_S_i_param_2,
	.param .u32 _Z11matrixAdd10PiS_S_i_param_3
)
{
	.reg .pred 	%p<2>;
	.reg .b32 	%r<15>;
	.reg .b64 	%rd<11>;

	ld.param.u64 	%rd1, [_Z11matrixAdd10PiS_S_i_param_0];
	ld.param.u64 	%rd2, [_Z11matrixAdd10PiS_S_i_param_1];
	ld.param.u64 	%rd3, [_Z11matrixAdd10PiS_S_i_param_2];
	ld.param.u32 	%r3, [_Z11matrixAdd10PiS_S_i_param_3];
	mov.u32 	%r4, %ctaid.y;
	mov.u32 	%r5, %ntid.y;
	mov.u32 	%r6, %tid.y;
	mad.lo.s32 	%r1, %r4, %r5, %r6;
	mov.u32 	%r7, %ctaid.x;
	mov.u32 	%r8, %ntid.x;
	mov.u32 	%r9, %tid.x;
	mad.lo.s32 	%r2, %r7, %r8, %r9;
	max.s32 	%r10, %r1, %r2;
	setp.ge.s32 	%p1, %r10, %r3;
	@%p1 bra 	$L__BB1_2;
	cvta.to.global.u64 	%rd4, %rd1;
	cvta.to.global.u64 	%rd5, %rd2;
	cvta.to.global.u64 	%rd6, %rd3;
	mad.lo.s32 	%r11, %r3, %r1, %r2;
	mul.wide.s32 	%rd7, %r11, 4;
	add.s64 	%rd8, %rd4, %rd7;
	ld.global.u32 	%r12, [%rd8];
	add.s64 	%rd9, %rd5, %rd7;
	ld.global.u32 	%r13, [%rd9];
	add.s32 	%r14, %r13, %r12;
	add.s64 	%rd10, %rd6, %rd7;
	st.global.u32 	[%rd10], %r14;
$L__BB1_2:
	ret;

}


// ===== COMPILED SASS (sm_100) =====

	.target	sm_100

	.elftype	@"ET_EXEC"


//--------------------- .note.nv.tkinfo           --------------------------
	.section	.note.nv.tkinfo,"",@"SHT_NOTE"
	.sectionflags	@"SHF_NOTE_NV_TKINFO"
	.tkinfo
        /*0018*/ 	.word	0x00000002
        /*0030*/ 	.string	""
        /*0030*/ 	.string	"ptxas"
        /*0030*/ 	.string	"Cuda compilation tools, release 13.0, V13.0.88"
        /*0030*/ 	.string	"Build cuda_13.0.r13.0/compiler.36424714_0"
        /*0030*/ 	.string	"-arch sm_100 -m 64 "



//--------------------- .note.nv.cuinfo           --------------------------
	.section	.note.nv.cuinfo,"",@"SHT_NOTE"
	.sectionflags	@"SHF_NOTE_NV_CUINFO"
        /*0018*/ 	.short	0x0002
        /*001a*/ 	.short	0x0064
        /*001c*/ 	.short	0x0082
	.zero		2


//--------------------- .nv.info                  --------------------------
	.section	.nv.info,"",@"SHT_CUDA_INFO"
	.align	4


	//----- nvinfo : EIATTR_REGCOUNT
	.align		4
        /*0000*/ 	.byte	0x04, 0x2f
        /*0002*/ 	.short	(.L_1 - .L_0)
	.align		4
.L_0:
        /*0004*/ 	.word	index@(_Z16matrixAdd2KernelPfS_S_ii)
        /*0008*/ 	.word	0x0000000c


	//----- nvinfo : EIATTR_FRAME_SIZE
	.align		4
.L_1:
        /*000c*/ 	.byte	0x04, 0x11
        /*000e*/ 	.short	(.L_3 - .L_2)
	.align		4
.L_2:
        /*0010*/ 	.word	index@(_Z16matrixAdd2KernelPfS_S_ii)
        /*0014*/ 	.word	0x00000000


	//----- nvinfo : EIATTR_REGCOUNT
	.align		4
.L_3:
        /*0018*/ 	.byte	0x04, 0x2f
        /*001a*/ 	.short	(.L_5 - .L_4)
	.align		4
.L_4:
        /*001c*/ 	.word	index@(_Z11matrixAdd10PiS_S_i)
        /*0020*/ 	.word	0x0000000c


	//----- nvinfo : EIATTR_FRAME_SIZE
	.align		4
.L_5:
        /*0024*/ 	.byte	0x04, 0x11
        /*0026*/ 	.short	(.L_7 - .L_6)
	.align		4
.L_6:
        /*0028*/ 	.word	index@(_Z11matrixAdd10PiS_S_i)
        /*002c*/ 	.word	0x00000000


	//----- nvinfo : EIATTR_MIN_STACK_SIZE
	.align		4
.L_7:
        /*0030*/ 	.byte	0x04, 0x12
        /*0032*/ 	.short	(.L_9 - .L_8)
	.align		4
.L_8:
        /*0034*/ 	.word	index@(_Z11matrixAdd10PiS_S_i)
        /*0038*/ 	.word	0x00000000


	//----- nvinfo : EIATTR_MIN_STACK_SIZE
	.align		4
.L_9:
        /*003c*/ 	.byte	0x04, 0x12
        /*003e*/ 	.short	(.L_11 - .L_10)
	.align		4
.L_10:
        /*0040*/ 	.word	index@(_Z16matrixAdd2KernelPfS_S_ii)
        /*0044*/ 	.word	0x00000000
.L_11:


//--------------------- .nv.compat                --------------------------
	.section	.nv.compat,"",@"SHT_CUDA_COMPAT_INFO"
	.align	4
        /*0000*/ 	.byte	0x02, 0x09, 0x00, 0x00, 0x02, 0x02, 0x01, 0x00, 0x02, 0x05, 0x05, 0x00, 0x03, 0x07, 0x01, 0x01
        /*0010*/ 	.byte	0x02, 0x03, 0x00, 0x00, 0x02, 0x06, 0x01, 0x00, 0x04, 0x0b, 0x08, 0x00, 0x09, 0x00, 0x00, 0x00
        /*0020*/ 	.byte	0x00, 0x00, 0x00, 0x00


//--------------------- .nv.info._Z11matrixAdd10PiS_S_i --------------------------
	.section	.nv.info._Z11matrixAdd10PiS_S_i,"",@"SHT_CUDA_INFO"
	.sectionflags	@""
	.align	4


	//----- nvinfo : EIATTR_CUDA_API_VERSION
	.align		4
        /*0000*/ 	.byte	0x04, 0x37
        /*0002*/ 	.short	(.L_13 - .L_12)
.L_12:
        /*0004*/ 	.word	0x00000082


	//----- nvinfo : EIATTR_KPARAM_INFO
	.align		4
.L_13:
        /*0008*/ 	.byte	0x04, 0x17
        /*000a*/ 	.short	(.L_15 - .L_14)
.L_14:
        /*000c*/ 	.word	0x00000000
        /*0010*/ 	.short	0x0003
        /*0012*/ 	.short	0x0018
        /*0014*/ 	.byte	0x00, 0xf0, 0x11, 0x00


	//----- nvinfo : EIATTR_KPARAM_INFO
	.align		4
.L_15:
        /*0018*/ 	.byte	0x04, 0x17
        /*001a*/ 	.short	(.L_17 - .L_16)
.L_16:
        /*001c*/ 	.word	0x00000000
        /*0020*/ 	.short	0x0002
        /*0022*/ 	.short	0x0010
        /*0024*/ 	.byte	0x00, 0xf5, 0x21, 0x00


	//----- nvinfo : EIATTR_KPARAM_INFO
	.align		4
.L_17:
        /*0028*/ 	.byte	0x04, 0x17
        /*002a*/ 	.short	(.L_19 - .L_18)
.L_18:
        /*002c*/ 	.word	0x00000000
        /*0030*/ 	.short	0x0001
        /*0032*/ 	.short	0x0008
        /*0034*/ 	.byte	0x00, 0xf5, 0x21, 0x00


	//----- nvinfo : EIATTR_KPARAM_INFO
	.align		4
.L_19:
        /*0038*/ 	.byte	0x04, 0x17
        /*003a*/ 	.short	(.L_21 - .L_20)
.L_20:
        /*003c*/ 	.word	0x00000000
        /*0040*/ 	.short	0x0000
        /*0042*/ 	.short	0x0000
        /*0044*/ 	.byte	0x00, 0xf5, 0x21, 0x00


	//----- nvinfo : EIATTR_SPARSE_MMA_MASK
	.align		4
.L_21:
        /*0048*/ 	.byte	0x03, 0x50
        /*004a*/ 	.short	0x0000


	//----- nvinfo : EIATTR_MAXREG_COUNT
	.align		4
        /*004c*/ 	.byte	0x03, 0x1b
        /*004e*/ 	.short	0x00ff


	//----- nvinfo : EIATTR_MERCURY_ISA_VERSION
	.align		4
        /*0050*/ 	.byte	0x03, 0x5f
        /*0052*/ 	.short	0x0101


	//----- nvinfo : EIATTR_VRC_CTA_INIT_COUNT
	.align		4
        /*0054*/ 	.byte	0x02, 0x4a
	.zero		1
	.zero		1


	//----- nvinfo : EIATTR_EXIT_INSTR_OFFSETS
	.align		4
        /*0058*/ 	.byte	0x04, 0x1c
        /*005a*/ 	.short	(.L_23 - .L_22)


	//   ....[0]....
.L_22:
        /*005c*/ 	.word	0x000000c0


	//   ....[1]....
        /*0060*/ 	.word	0x00000190


	//----- nvinfo : EIATTR_CBANK_PARAM_SIZE
	.align		4
.L_23:
        /*0064*/ 	.byte	0x03, 0x19
        /*0066*/ 	.short	0x001c


	//----- nvinfo : EIATTR_PARAM_CBANK
	.align		4
        /*0068*/ 	.byte	0x04, 0x0a
        /*006a*/ 	.short	(.L_25 - .L_24)
	.align		4
.L_24:
        /*006c*/ 	.word	index@(.nv.constant0._Z11matrixAdd10PiS_S_i)
        /*0070*/ 	.short	0x0380
        /*0072*/ 	.short	0x001c


	//----- nvinfo : EIATTR_SW_WAR
	.align		4
.L_25:
        /*0074*/ 	.byte	0x04, 0x36
        /*0076*/ 	.short	(.L_27 - .L_26)
.L_26:
        /*0078*/ 	.word	0x00000008
.L_27:


//--------------------- .nv.info._Z16matrixAdd2KernelPfS_S_ii --------------------------
	.section	.nv.info._Z16matrixAdd2KernelPfS_S_ii,"",@"SHT_CUDA_INFO"
	.sectionflags	@""
	.align	4


	//----- nvinfo : EIATTR_CUDA_API_VERSION
	.align		4
        /*0000*/ 	.byte	0x04, 0x37
        /*0002*/ 	.short	(.L_29 - .L_28)
.L_28:
        /*0004*/ 	.word	0x00000082


	//----- nvinfo : EIATTR_KPARAM_INFO
	.align		4
.L_29:
        /*0008*/ 	.byte	0x04, 0x17
        /*000a*/ 	.short	(.L_31 - .L_30)
.L_30:
        /*000c*/ 	.word	0x00000000
        /*0010*/ 	.short	0x0004
        /*0012*/ 	.short	0x001c
        /*0014*/ 	.byte	0x00, 0xf0, 0x11, 0x00


	//----- nvinfo : EIATTR_KPARAM_INFO
	.align		4
.L_31:
        /*0018*/ 	.byte	0x04, 0x17
        /*001a*/ 	.short	(.L_33 - .L_32)
.L_32:
        /*001c*/ 	.word	0x00000000
        /*0020*/ 	.short	0x0003
        /*0022*/ 	.short	0x0018
        /*0024*/ 	.byte	0x00, 0xf0, 0x11, 0x00


	//----- nvinfo : EIATTR_KPARAM_INFO
	.align		4
.L_33:
        /*0028*/ 	.byte	0x04, 0x17
        /*002a*/ 	.short	(.L_35 - .L_34)
.L_34:
        /*002c*/ 	.word	0x00000000
        /*0030*/ 	.short	0x0002
        /*0032*/ 	.short	0x0010
        /*0034*/ 	.byte	0x00, 0xf5, 0x21, 0x00


	//----- nvinfo : EIATTR_KPARAM_INFO
	.align		4
.L_35:
        /*0038*/ 	.byte	0x04, 0x17
        /*003a*/ 	.short	(.L_37 - .L_36)
.L_36:
        /*003c*/ 	.word	0x00000000
        /*0040*/ 	.short	0x0001
        /*0042*/ 	.short	0x0008
        /*0044*/ 	.byte	0x00, 0xf5, 0x21, 0x00


	//----- nvinfo : EIATTR_KPARAM_INFO
	.align		4
.L_37:
        /*0048*/ 	.byte	0x04, 0x17
        /*004a*/ 	.short	(.L_39 - .L_38)
.L_38:
        /*004c*/ 	.word	0x00000000
        /*0050*/ 	.short	0x0000
        /*0052*/ 	.short	0x0000
        /*0054*/ 	.byte	0x00, 0xf5, 0x21, 0x00


	//----- nvinfo : EIATTR_SPARSE_MMA_MASK
	.align		4
.L_39:
        /*0058*/ 	.byte	0x03, 0x50
        /*005a*/ 	.short	0x0000


	//----- nvinfo : EIATTR_MAXREG_COUNT
	.align		4
        /*005c*/ 	.byte	0x03, 0x1b
        /*005e*/ 	.short	0x00ff


	//----- nvinfo : EIATTR_MERCURY_ISA_VERSION
	.align		4
        /*0060*/ 	.byte	0x03, 0x5f
        /*0062*/ 	.short	0x0101


	//----- nvinfo : EIATTR_VRC_CTA_INIT_COUNT
	.align		4
        /*0064*/ 	.byte	0x02, 0x4a
	.zero		1
	.zero		1


	//----- nvinfo : EIATTR_EXIT_INSTR_OFFSETS
	.align		4
        /*0068*/ 	.byte	0x04, 0x1c
        /*006a*/ 	.short	(.L_41 - .L_40)


	//   ....[0]....
.L_40:
        /*006c*/ 	.word	0x000000c0


	//   ....[1]....
        /*0070*/ 	.word	0x00000190


	//----- nvinfo : EIATTR_CBANK_PARAM_SIZE
	.align		4
.L_41:
        /*0074*/ 	.byte	0x03, 0x19
        /*0076*/ 	.short	0x0020


	//----- nvinfo : EIATTR_PARAM_CBANK
	.align		4
        /*0078*/ 	.byte	0x04, 0x0a
        /*007a*/ 	.short	(.L_43 - .L_42)
	.align		4
.L_42:
        /*007c*/ 	.word	index@(.nv.constant0._Z16matrixAdd2KernelPfS_S_ii)
        /*0080*/ 	.short	0x0380
        /*0082*/ 	.short	0x0020


	//----- nvinfo : EIATTR_SW_WAR
	.align		4
.L_43:
        /*0084*/ 	.byte	0x04, 0x36
        /*0086*/ 	.short	(.L_45 - .L_44)
.L_44:
        /*0088*/ 	.word	0x00000008
.L_45:


//--------------------- .nv.callgraph             --------------------------
	.section	.nv.callgraph,"",@"SHT_CUDA_CALLGRAPH"
	.align	4
	.sectionentsize	8
	.align		4
        /*0000*/ 	.word	0x00000000
	.align		4
        /*0004*/ 	.word	0xffffffff
	.align		4
        /*0008*/ 	.word	0x00000000
	.align		4
        /*000c*/ 	.word	0xfffffffe
	.align		4
        /*0010*/ 	.word	0x00000000
	.align		4
        /*0014*/ 	.word	0xfffffffd
	.align		4
        /*0018*/ 	.word	0x00000000
	.align		4
        /*001c*/ 	.word	0xfffffffc


//--------------------- .text._Z11matrixAdd10PiS_S_i --------------------------
	.section	.text._Z11matrixAdd10PiS_S_i,"ax",@progbits
	.align	128
        .global         _Z11matrixAdd10PiS_S_i
        .type           _Z11matrixAdd10PiS_S_i,@function
        .size           _Z11matrixAdd10PiS_S_i,(.L_x_2 - _Z11matrixAdd10PiS_S_i)
        .other          _Z11matrixAdd10PiS_S_i,@"STO_CUDA_ENTRY STV_DEFAULT"
_Z11matrixAdd10PiS_S_i:
.text._Z11matrixAdd10PiS_S_i:
[----:B------:R-:W-:Y:S01]  /*0000*/  LDC R1, c[0x0][0x37c] ;  /* 0x0000df00ff017b82 */ /* 0x000fe20000000800 */
[----:B------:R-:W0:Y:S07]  /*0010*/  S2R R3, SR_TID.Y ;  /* 0x0000000000037919 */ /* 0x000e2e0000002200 */
[----:B------:R-:W0:Y:S01]  /*0020*/  LDC R0, c[0x0][0x364] ;  /* 0x0000d900ff007b82 */ /* 0x000e220000000800 */
[----:B------:R-:W1:Y:S01]  /*0030*/  LDCU UR6, c[0x0][0x398] ;  /* 0x00007300ff0677ac */ /* 0x000e620008000800 */
[----:B------:R-:W2:Y:S06]  /*0040*/  S2R R2, SR_TID.X ;  /* 0x0000000000027919 */ /* 0x000eac0000002100 */
[----:B------:R-:W0:Y:S08]  /*0050*/  S2UR UR4, SR_CTAID.Y ;  /* 0x00000000000479c3 */ /* 0x000e300000002600 */
[----:B------:R-:W2:Y:S08]  /*0060*/  S2UR UR5, SR_CTAID.X ;  /* 0x00000000000579c3 */ /* 0x000eb00000002500 */
[----:B------:R-:W2:Y:S01]  /*0070*/  LDC R7, c[0x0][0x360] ;  /* 0x0000d800ff077b82 */ /* 0x000ea20000000800 */
[----:B0-----:R-:W-:-:S02]  /*0080*/  IMAD R0, R0, UR4, R3 ;  /* 0x0000000400007c24 */ /* 0x001fc4000f8e0203 */
[----:B--2---:R-:W-:-:S05]  /*0090*/  IMAD R7, R7, UR5, R2 ;  /* 0x0000000507077c24 */ /* 0x004fca000f8e0202 */
[----:B------:R-:W-:-:S04]  /*00a0*/  VIMNMX R2, PT, PT, R0, R7, !PT ;  /* 0x0000000700027248 */ /* 0x000fc80007fe0100 */
[----:B-1----:R-:W-:-:S13]  /*00b0*/  ISETP.GE.AND P0, PT, R2, UR6, PT ;  /* 0x0000000602007c0c */ /* 0x002fda000bf06270 */
[----:B------:R-:W-:Y:S05]  /*00c0*/  @P0 EXIT ;  /* 0x000000000000094d */ /* 0x000fea0003800000 */
[----:B------:R-:W0:Y:S01]  /*00d0*/  LDC.64 R2, c[0x0][0x380] ;  /* 0x0000e000ff027b82 */ /* 0x000e220000000a00 */
[----:B------:R-:W1:Y:S01]  /*00e0*/  LDCU.64 UR4, c[0x0][0x358] ;  /* 0x00006b00ff0477ac */ /* 0x000e620008000a00 */
[----:B------:R-:W-:-:S06]  /*00f0*/  IMAD R9, R0, UR6, R7 ;  /* 0x0000000600097c24 */ /* 0x000fcc000f8e0207 */
[----:B------:R-:W2:Y:S08]  /*0100*/  LDC.64 R4, c[0x0][0x388] ;  /* 0x0000e200ff047b82 */ /* 0x000eb00000000a00 */
[----:B------:R-:W3:Y:S01]  /*0110*/  LDC.64 R6, c[0x0][0x390] ;  /* 0x0000e400ff067b82 */ /* 0x000ee20000000a00 */
[----:B0-----:R-:W-:-:S06]  /*0120*/  IMAD.WIDE R2, R9, 0x4, R2 ;  /* 0x0000000409027825 */ /* 0x001fcc00078e0202 */
[----:B-1----:R-:W4:Y:S01]  /*0130*/  LDG.E R2, desc[UR4][R2.64] ;  /* 0x0000000402027981 */ /* 0x002f22000c1e1900 */
[----:B--2---:R-:W-:-:S06]  /*0140*/  IMAD.WIDE R4, R9, 0x4, R4 ;  /* 0x0000000409047825 */ /* 0x004fcc00078e0204 */
[----:B------:R-:W4:Y:S01]  /*0150*/  LDG.E R5, desc[UR4][R4.64] ;  /* 0x0000000404057981 */ /* 0x000f22000c1e1900 */
[----:B---3--:R-:W-:Y:S01]  /*0160*/  IMAD.WIDE R6, R9, 0x4, R6 ;  /* 0x0000000409067825 */ /* 0x008fe200078e0206 */
[----:B----4-:R-:W-:-:S05]  /*0170*/  IADD3 R9, PT, PT, R2, R5, RZ ;  /* 0x0000000502097210 */ /* 0x010fca0007ffe0ff */
[----:B------:R-:W-:Y:S01]  /*0180*/  STG.E desc[UR4][R6.64], R9 ;  /* 0x0000000906007986 */ /* 0x000fe2000c101904 */
[----:B------:R-:W-:Y:S05]  /*0190*/  EXIT ;  /* 0x000000000000794d */ /* 0x000fea0003800000 */
.L_x_0:
[----:B------:R-:W-:-:S00]  /*01a0*/  BRA `(.L_x_0) ;  /* 0xfffffffc00fc7947 */ /* 0x000fc0000383ffff */
[----:B------:R-:W-:-:S00]  /*01b0*/  NOP ;  /* 0x0000000000007918 */ /* 0x000fc00000000000 */
        /* <DEDUP_REMOVED lines=12> */
.L_x_2:


//--------------------- .text._Z16matrixAdd2KernelPfS_S_ii --------------------------
	.section	.text._Z16matrixAdd2KernelPfS_S_ii,"ax",@progbits
	.align	128
        .global         _Z16matrixAdd2KernelPfS_S_ii
        .type           _Z16matrixAdd2KernelPfS_S_ii,@function
        .size           _Z16matrixAdd2KernelPfS_S_ii,(.L_x_3 - _Z16matrixAdd2KernelPfS_S_ii)
        .other          _Z16matrixAdd2KernelPfS_S_ii,@"STO_CUDA_ENTRY STV_DEFAULT"
_Z16matrixAdd2KernelPfS_S_ii:
.text._Z16matrixAdd2KernelPfS_S_ii:
[----:B------:R-:W-:Y:S01]  /*0000*/  LDC R1, c[0x0][0x37c] ;  /* 0x0000df00ff017b82 */ /* 0x000fe20000000800 */
[----:B------:R-:W0:Y:S07]  /*0010*/  S2R R2, SR_TID.X ;  /* 0x0000000000027919 */ /* 0x000e2e0000002100 */
[----:B------:R-:W1:Y:S01]  /*0020*/  LDC R0, c[0x0][0x364] ;  /* 0x0000d900ff007b82 */ /* 0x000e620000000800 */
[----:B------:R-:W2:Y:S01]  /*0030*/  LDCU.64 UR6, c[0x0][0x398] ;  /* 0x00007300ff0677ac */ /* 0x000ea20008000a00 */
[----:B------:R-:W1:Y:S06]  /*0040*/  S2R R3, SR_TID.Y ;  /* 0x0000000000037919 */ /* 0x000e6c0000002200 */
[----:B------:R-:W0:Y:S08]  /*0050*/  S2UR UR5, SR_CTAID.X ;  /* 0x00000000000579c3 */ /* 0x000e300000002500 */
[----:B------:R-:W0:Y:S08]  /*0060*/  LDC R7, c[0x0][0x360] ;  /* 0x0000d800ff077b82 */ /* 0x000e300000000800 */
[----:B------:R-:W1:Y:S01]  /*0070*/  S2UR UR4, SR_CTAID.Y ;  /* 0x00000000000479c3 */ /* 0x000e620000002600 */
[----:B0-----:R-:W-:-:S05]  /*0080*/  IMAD R7, R7, UR5, R2 ;  /* 0x0000000507077c24 */ /* 0x001fca000f8e0202 */
[----:B--2---:R-:W-:Y:S01]  /*0090*/  ISETP.GE.AND P0, PT, R7, UR7, PT ;  /* 0x0000000707007c0c */ /* 0x004fe2000bf06270 */
[----:B-1----:R-:W-:-:S05]  /*00a0*/  IMAD R0, R0, UR4, R3 ;  /* 0x0000000400007c24 */ /* 0x002fca000f8e0203 */
[----:B------:R-:W-:-:S13]  /*00b0*/  ISETP.GE.OR P0, PT, R0, UR6, P0 ;  /* 0x0000000600007c0c */ /* 0x000fda0008706670 */
        /* <DEDUP_REMOVED lines=10> */
[----:B---3--:R-:W-:-:S04]  /*0160*/  IMAD.WIDE R6, R9, 0x4, R6 ;  /* 0x0000000409067825 */ /* 0x008fc800078e0206 */
[----:B----4-:R-:W-:-:S05]  /*0170*/  FADD R9, R2, R5 ;  /* 0x0000000502097221 */ /* 0x010fca0000000000 */
[----:B------:R-:W-:Y:S01]  /*0180*/  STG.E desc[UR4][R6.64], R9 ;  /* 0x0000000906007986 */ /* 0x000fe2000c101904 */
[----:B------:R-:W-:Y:S05]  /*0190*/  EXIT ;  /* 0x000000000000794d */ /* 0x000fea0003800000 */
.L_x_1:
        /* <DEDUP_REMOVED lines=14> */
.L_x_3:


//--------------------- .nv.shared.reserved.0     --------------------------
	.section	.nv.shared.reserved.0,"aw",@nobits
	.weak		__nv_reservedSMEM_offset_0_alias
	.size		__nv_reservedSMEM_offset_0_alias, 0, 64
	.other		__nv_reservedSMEM_offset_0_alias,@"STO_CUDA_RESERVED_SHARED STV_DEFAULT"
__nv_reservedSMEM_offset_0_alias:
	.zero		0
	.zero		64


//--------------------- .nv.constant0._Z11matrixAdd10PiS_S_i --------------------------
	.section	.nv.constant0._Z11matrixAdd10PiS_S_i,"a",@progbits
	.sectionflags	@""
	.align	4
.nv.constant0._Z11matrixAdd10PiS_S_i:
	.zero		924


//--------------------- .nv.constant0._Z16matrixAdd2KernelPfS_S_ii --------------------------
	.section	.nv.constant0._Z16matrixAdd2KernelPfS_S_ii,"a",@progbits
	.sectionflags	@""
	.align	4
.nv.constant0._Z16matrixAdd2KernelPfS_S_ii:
	.zero		928


//--------------------- SYMBOLS --------------------------

	.type		.nv.reservedSmem.offset0,@object
	.size		.nv.reservedSmem.offset0,0x4
